	.headerflags	@"EF_CUDA_TEXMODE_UNIFIED EF_CUDA_64BIT_ADDRESS EF_CUDA_ACCELERATORS EF_CUDA_SM90 EF_CUDA_VIRTUAL_SM(EF_CUDA_SM90)"
	.elftype	@"ET_EXEC"


//--------------------- .nv.info                  --------------------------
	.section	.nv.info,"",@"SHT_CUDA_INFO"
	.align	4


	//----- nvinfo : EIATTR_REGCOUNT
	.align		4
        /*0000*/ 	.byte	0x04, 0x2f
        /*0002*/ 	.short	(.L_1 - .L_0)
	.align		4
.L_0:
        /*0004*/ 	.word	index@(triton_poi_fused_constant_pad_nd_silu_1)
        /*0008*/ 	.word	0x0000000c


	//----- nvinfo : EIATTR_MIN_STACK_SIZE
	.align		4
.L_1:
        /*000c*/ 	.byte	0x04, 0x12
        /*000e*/ 	.short	(.L_3 - .L_2)
	.align		4
.L_2:
        /*0010*/ 	.word	index@(triton_poi_fused_constant_pad_nd_silu_1)
        /*0014*/ 	.word	0x00000000


	//----- nvinfo : EIATTR_FRAME_SIZE
	.align		4
.L_3:
        /*0018*/ 	.byte	0x04, 0x11
        /*001a*/ 	.short	(.L_5 - .L_4)
	.align		4
.L_4:
        /*001c*/ 	.word	index@(triton_poi_fused_constant_pad_nd_silu_1)
        /*0020*/ 	.word	0x00000000


	//----- nvinfo : EIATTR_MIN_STACK_SIZE
	.align		4
.L_5:
        /*0024*/ 	.byte	0x04, 0x12
        /*0026*/ 	.short	(.L_7 - .L_6)
	.align		4
.L_6:
        /*0028*/ 	.word	index@(triton_poi_fused_constant_pad_nd_silu_1)
        /*002c*/ 	.word	0x00000000
.L_7:


//--------------------- .nv.info.triton_poi_fused_constant_pad_nd_silu_1 --------------------------
	.section	.nv.info.triton_poi_fused_constant_pad_nd_silu_1,"",@"SHT_CUDA_INFO"
	.sectionflags	@""
	.align	4


	//----- nvinfo : EIATTR_CUDA_API_VERSION
	.align		4
        /*0000*/ 	.byte	0x04, 0x37
        /*0002*/ 	.short	(.L_9 - .L_8)
.L_8:
        /*0004*/ 	.word	0x0000007c


	//----- nvinfo : EIATTR_KPARAM_INFO
	.align		4
.L_9:
        /*0008*/ 	.byte	0x04, 0x17
        /*000a*/ 	.short	(.L_11 - .L_10)
.L_10:
        /*000c*/ 	.word	0x00000000
        /*0010*/ 	.short	0x0002
        /*0012*/ 	.short	0x0010
        /*0014*/ 	.byte	0x00, 0xf0, 0x11, 0x00


	//----- nvinfo : EIATTR_KPARAM_INFO
	.align		4
.L_11:
        /*0018*/ 	.byte	0x04, 0x17
        /*001a*/ 	.short	(.L_13 - .L_12)
.L_12:
        /*001c*/ 	.word	0x00000000
        /*0020*/ 	.short	0x0001
        /*0022*/ 	.short	0x0008
        /*0024*/ 	.byte	0x00, 0xf4, 0x21, 0x00


	//----- nvinfo : EIATTR_KPARAM_INFO
	.align		4
.L_13:
        /*0028*/ 	.byte	0x04, 0x17
        /*002a*/ 	.short	(.L_15 - .L_14)
.L_14:
        /*002c*/ 	.word	0x00000000
        /*0030*/ 	.short	0x0000
        /*0032*/ 	.short	0x0000
        /*0034*/ 	.byte	0x00, 0xf4, 0x21, 0x00


	//----- nvinfo : EIATTR_SPARSE_MMA_MASK
	.align		4
.L_15:
        /*0038*/ 	.byte	0x03, 0x50
        /*003a*/ 	.short	0x0000


	//----- nvinfo : EIATTR_MAXREG_COUNT
	.align		4
        /*003c*/ 	.byte	0x03, 0x1b
        /*003e*/ 	.short	0x00ff


	//----- nvinfo : EIATTR_EXIT_INSTR_OFFSETS
	.align		4
        /*0040*/ 	.byte	0x04, 0x1c
        /*0042*/ 	.short	(.L_17 - .L_16)


	//   ....[0]....
.L_16:
        /*0044*/ 	.word	0x000002f0


	//----- nvinfo : EIATTR_REQNTID
	.align		4
.L_17:
        /*0048*/ 	.byte	0x04, 0x10
        /*004a*/ 	.short	(.L_19 - .L_18)
.L_18:
        /*004c*/ 	.word	0x00000080
        /*0050*/ 	.word	0x00000001
        /*0054*/ 	.word	0x00000001


	//----- nvinfo : EIATTR_CRS_STACK_SIZE
	.align		4
.L_19:
        /*0058*/ 	.byte	0x04, 0x1e
        /*005a*/ 	.short	(.L_21 - .L_20)
.L_20:
        /*005c*/ 	.word	0x00000000


	//----- nvinfo : EIATTR_CBANK_PARAM_SIZE
	.align		4
.L_21:
        /*0060*/ 	.byte	0x03, 0x19
        /*0062*/ 	.short	0x0014


	//----- nvinfo : EIATTR_PARAM_CBANK
	.align		4
        /*0064*/ 	.byte	0x04, 0x0a
        /*0066*/ 	.short	(.L_23 - .L_22)
	.align		4
.L_22:
        /*0068*/ 	.word	index@(.nv.constant0.triton_poi_fused_constant_pad_nd_silu_1)
        /*006c*/ 	.short	0x0210
        /*006e*/ 	.short	0x0014


	//----- nvinfo : EIATTR_SW_WAR
	.align		4
.L_23:
        /*0070*/ 	.byte	0x04, 0x36
        /*0072*/ 	.short	(.L_25 - .L_24)
.L_24:
        /*0074*/ 	.word	0x00000008
.L_25:


//--------------------- .nv.callgraph             --------------------------
	.section	.nv.callgraph,"",@"SHT_CUDA_CALLGRAPH"
	.align	4
	.sectionentsize	8
	.align		4
        /*0000*/ 	.word	0x00000000
	.align		4
        /*0004*/ 	.word	0xffffffff
	.align		4
        /*0008*/ 	.word	0x00000000
	.align		4
        /*000c*/ 	.word	0xfffffffe
	.align		4
        /*0010*/ 	.word	0x00000000
	.align		4
        /*0014*/ 	.word	0xfffffffd
	.align		4
        /*0018*/ 	.word	0x00000000
	.align		4
        /*001c*/ 	.word	0xfffffffc


//--------------------- .text.triton_poi_fused_constant_pad_nd_silu_1 --------------------------
	.section	.text.triton_poi_fused_constant_pad_nd_silu_1,"ax",@progbits
	.align	128
        .global         triton_poi_fused_constant_pad_nd_silu_1
        .type           triton_poi_fused_constant_pad_nd_silu_1,@function
        .size           triton_poi_fused_constant_pad_nd_silu_1,(.L_x_3 - triton_poi_fused_constant_pad_nd_silu_1)
        .other          triton_poi_fused_constant_pad_nd_silu_1,@"STO_CUDA_ENTRY STV_DEFAULT"
triton_poi_fused_constant_pad_nd_silu_1:
.text.triton_poi_fused_constant_pad_nd_silu_1:
[----:B------:R-:W0:Y:S02]  /*0000*/  LDC R1, c[0x0][0x28] ;  /* 0x00000a00ff017b82 */ /* 0x000e240000000800 */
[----:B------:R-:W1:Y:S01]  /*0010*/  S2R R0, SR_TID.X ;  /* 0x0000000000007919 */ /* 0x000e620000002100 */
[----:B------:R-:W-:Y:S01]  /*0020*/  ULDC.64 UR4, c[0x0][0x208] ;  /* 0x0000820000047ab9 */ /* 0x000fe20000000a00 */
[----:B------:R-:W-:Y:S01]  /*0030*/  BSSY B0, `(.L_x_0) ;  /* 0x0000018000007945 */ /* 0x000fe20003800000 */
[----:B------:R-:W2:Y:S01]  /*0040*/  S2R R3, SR_CTAID.X ;  /* 0x0000000000037919 */ /* 0x000ea20000002500 */
[----:B-1----:R-:W-:Y:S02]  /*0050*/  LOP3.LUT R0, R0, 0x7f, RZ, 0xc0, !PT ;  /* 0x0000007f00007812 */ /* 0x002fe400078ec0ff */
[----:B--2---:R-:W-:-:S03]  /*0060*/  SHF.R.S32.HI R5, RZ, 0x18, R3 ;  /* 0x00000018ff057819 */ /* 0x004fc60000011403 */
[----:B------:R-:W-:Y:S02]  /*0070*/  IMAD R0, R3, 0x80, R0 ;  /* 0x0000008003007824 */ /* 0x000fe400078e0200 */
[----:B------:R-:W1:Y:S01]  /*0080*/  LDC.64 R2, c[0x0][0x210] ;  /* 0x00008400ff027b82 */ /* 0x000e620000000a00 */
[----:B------:R-:W-:-:S04]  /*0090*/  SGXT R5, R5, 0x1 ;  /* 0x000000010505781a */ /* 0x000fc80000000200 */
[CC--:B------:R-:W-:Y:S02]  /*00a0*/  LEA.HI R4, R5.reuse, R0.reuse, RZ, 0x3 ;  /* 0x0000000005047211 */ /* 0x0c0fe400078f18ff */
[----:B------:R-:W-:Y:S02]  /*00b0*/  LEA.HI R5, R5, R0, RZ, 0x6 ;  /* 0x0000000005057211 */ /* 0x000fe400078f30ff */
[----:B------:R-:W-:Y:S02]  /*00c0*/  SHF.R.S32.HI R6, RZ, 0x3, R4 ;  /* 0x00000003ff067819 */ /* 0x000fe40000011404 */
[----:B------:R-:W-:Y:S02]  /*00d0*/  SHF.R.S32.HI R5, RZ, 0x6, R5 ;  /* 0x00000006ff057819 */ /* 0x000fe40000011405 */
[----:B------:R-:W-:-:S04]  /*00e0*/  LEA.HI R7, R6, R6, RZ, 0x3 ;  /* 0x0000000606077211 */ /* 0x000fc800078f18ff */
[----:B------:R-:W-:Y:S02]  /*00f0*/  LOP3.LUT R9, R7, 0xfffffff8, RZ, 0xc0, !PT ;  /* 0xfffffff807097812 */ /* 0x000fe400078ec0ff */
[----:B------:R-:W-:-:S03]  /*0100*/  LOP3.LUT R7, R4, 0xfffffff8, RZ, 0xc0, !PT ;  /* 0xfffffff804077812 */ /* 0x000fc600078ec0ff */
[----:B------:R-:W-:Y:S02]  /*0110*/  IMAD.IADD R9, R6, 0x1, -R9 ;  /* 0x0000000106097824 */ /* 0x000fe400078e0a09 */
[----:B------:R-:W-:-:S05]  /*0120*/  IMAD.IADD R4, R0, 0x1, -R7 ;  /* 0x0000000100047824 */ /* 0x000fca00078e0a07 */
[----:B------:R-:W-:Y:S01]  /*0130*/  VIMNMX R6, R4, R9, !PT ;  /* 0x0000000904067248 */ /* 0x000fe20007fe0100 */
[----:B------:R-:W-:-:S03]  /*0140*/  IMAD R4, R5, 0x10, R4 ;  /* 0x0000001005047824 */ /* 0x000fc600078e0204 */
[----:B------:R-:W-:Y:S01]  /*0150*/  ISETP.GE.AND P0, PT, R6, 0x4, PT ;  /* 0x000000040600780c */ /* 0x000fe20003f06270 */
[----:B------:R-:W-:Y:S02]  /*0160*/  IMAD R9, R9, 0x4, R4 ;  /* 0x0000000409097824 */ /* 0x000fe400078e0204 */
[----:B------:R-:W-:Y:S02]  /*0170*/  IMAD.MOV.U32 R4, RZ, RZ, RZ ;  /* 0x000000ffff047224 */ /* 0x000fe400078e00ff */
[----:B-1----:R-:W-:-:S08]  /*0180*/  IMAD.WIDE R2, R9, 0x4, R2 ;  /* 0x0000000409027825 */ /* 0x002fd000078e0202 */
[----:B------:R-:W-:Y:S05]  /*0190*/  @P0 BRA `(.L_x_1) ;  /* 0x0000000000040947 */ /* 0x000fea0003800000 */
[----:B------:R1:W5:Y:S02]  /*01a0*/  LDG.E R4, desc[UR4][R2.64] ;  /* 0x0000000402047981 */ /* 0x000364000c1e1900 */
.L_x_1:
[----:B------:R-:W-:Y:S05]  /*01b0*/  BSYNC B0 ;  /* 0x0000000000007941 */ /* 0x000fea0003800000 */
.L_x_0:
[----:B-----5:R-:W-:Y:S01]  /*01c0*/  SEL R4, R4, RZ, !P0 ;  /* 0x000000ff04047207 */ /* 0x020fe20004000000 */
[----:B------:R-:W-:-:S04]  /*01d0*/  IMAD.MOV.U32 R7, RZ, RZ, 0x3e800000 ;  /* 0x3e800000ff077424 */ /* 0x000fc800078e00ff */
[----:B-1----:R-:W-:-:S04]  /*01e0*/  FADD R2, RZ, -R4 ;  /* 0x80000004ff027221 */ /* 0x002fc80000000000 */
[----:B------:R-:W-:-:S05]  /*01f0*/  FMUL R5, R2, 1.4426950216293334961 ;  /* 0x3fb8aa3b02057820 */ /* 0x000fca0000400000 */
[----:B------:R-:W-:-:S13]  /*0200*/  FSETP.GEU.AND P1, PT, R5, -126, PT ;  /* 0xc2fc00000500780b */ /* 0x000fda0003f2e000 */
[----:B------:R-:W-:-:S04]  /*0210*/  @!P1 FMUL R5, R5, 0.5 ;  /* 0x3f00000005059820 */ /* 0x000fc80000400000 */
[----:B------:R-:W0:Y:S02]  /*0220*/  MUFU.EX2 R2, R5 ;  /* 0x0000000500027308 */ /* 0x000e240000000800 */
[----:B0-----:R-:W-:-:S04]  /*0230*/  @!P1 FMUL R2, R2, R2 ;  /* 0x0000000202029220 */ /* 0x001fc80000400000 */
[----:B------:R-:W-:Y:S02]  /*0240*/  FADD R6, R2, 1 ;  /* 0x3f80000002067421 */ /* 0x000fe40000000000 */
[----:B------:R-:W0:Y:S03]  /*0250*/  LDC.64 R2, c[0x0][0x218] ;  /* 0x00008600ff027b82 */ /* 0x000e260000000a00 */
[----:B------:R-:W-:-:S04]  /*0260*/  FSETP.GT.AND P1, PT, R6, 8.50705917302346158658e+37, PT ;  /* 0x7e8000000600780b */ /* 0x000fc80003f24000 */
[----:B------:R-:W-:-:S09]  /*0270*/  FSEL R7, R7, 1, P1 ;  /* 0x3f80000007077808 */ /* 0x000fd20000800000 */
[----:B------:R-:W-:-:S06]  /*0280*/  @P1 FMUL R6, R6, 0.25 ;  /* 0x3e80000006061820 */ /* 0x000fcc0000400000 */
[----:B------:R-:W1:Y:S01]  /*0290*/  MUFU.RCP R6, R6 ;  /* 0x0000000600067308 */ /* 0x000e620000001000 */
[----:B0-----:R-:W-:-:S04]  /*02a0*/  IMAD.WIDE R2, R0, 0x4, R2 ;  /* 0x0000000400027825 */ /* 0x001fc800078e0202 */
[----:B-1----:R-:W-:-:S04]  /*02b0*/  FMUL R7, R6, R7 ;  /* 0x0000000706077220 */ /* 0x002fc80000400000 */
[----:B------:R-:W-:-:S05]  /*02c0*/  FMUL R7, R4, R7 ;  /* 0x0000000704077220 */ /* 0x000fca0000400000 */
[----:B------:R-:W-:-:S05]  /*02d0*/  SEL R7, R7, RZ, !P0 ;  /* 0x000000ff07077207 */ /* 0x000fca0004000000 */
[----:B------:R-:W-:Y:S01]  /*02e0*/  STG.E desc[UR4][R2.64], R7 ;  /* 0x0000000702007986 */ /* 0x000fe2000c101904 */
[----:B------:R-:W-:Y:S05]  /*02f0*/  EXIT ;  /* 0x000000000000794d */ /* 0x000fea0003800000 */
.L_x_2:
[----:B------:R-:W-:-:S00]  /*0300*/  BRA `(.L_x_2) ;  /* 0xfffffffc00fc7947 */ /* 0x000fc0000383ffff */
[----:B------:R-:W-:-:S00]  /*0310*/  NOP ;  /* 0x0000000000007918 */ /* 0x000fc00000000000 */
        /* <DEDUP_REMOVED lines=14> */
.L_x_3:


//--------------------- .nv.constant0.triton_poi_fused_constant_pad_nd_silu_1 --------------------------
	.section	.nv.constant0.triton_poi_fused_constant_pad_nd_silu_1,"a",@progbits
	.sectionflags	@""
	.align	4
.nv.constant0.triton_poi_fused_constant_pad_nd_silu_1:
	.zero		548
